//
// Generated by NVIDIA NVVM Compiler
//
// Compiler Build ID: CL-36424714
// Cuda compilation tools, release 13.0, V13.0.88
// Based on NVVM 20.0.0
//

.version 9.0
.target sm_100
.address_size 64

	// .globl	_Z14stencil_kernelPKfS0_Pfjj
.extern .shared .align 16 .b8 shared_arr[];

.visible .entry _Z14stencil_kernelPKfS0_Pfjj(
	.param .u64 .ptr .align 1 _Z14stencil_kernelPKfS0_Pfjj_param_0,
	.param .u64 .ptr .align 1 _Z14stencil_kernelPKfS0_Pfjj_param_1,
	.param .u64 .ptr .align 1 _Z14stencil_kernelPKfS0_Pfjj_param_2,
	.param .u32 _Z14stencil_kernelPKfS0_Pfjj_param_3,
	.param .u32 _Z14stencil_kernelPKfS0_Pfjj_param_4
)
{
	.reg .pred 	%p<9>;
	.reg .b16 	%rs<3>;
	.reg .b32 	%r<89>;
	.reg .b32 	%f<105>;
	.reg .b64 	%rd<34>;

	ld.param.u64 	%rd10, [_Z14stencil_kernelPKfS0_Pfjj_param_0];
	ld.param.u64 	%rd11, [_Z14stencil_kernelPKfS0_Pfjj_param_1];
	ld.param.u64 	%rd9, [_Z14stencil_kernelPKfS0_Pfjj_param_2];
	ld.param.u32 	%r28, [_Z14stencil_kernelPKfS0_Pfjj_param_3];
	ld.param.u32 	%r29, [_Z14stencil_kernelPKfS0_Pfjj_param_4];
	cvta.to.global.u64 	%rd1, %rd11;
	cvta.to.global.u64 	%rd2, %rd10;
	shl.b32 	%r1, %r29, 1;
	shl.b32 	%r30, %r29, 3;
	mov.u32 	%r31, shared_arr;
	add.s32 	%r2, %r31, %r30;
	mov.u32 	%r3, %ntid.x;
	shl.b32 	%r32, %r3, 2;
	add.s32 	%r4, %r2, %r32;
	mov.u32 	%r5, %tid.x;
	mov.u32 	%r33, %ctaid.x;
	mad.lo.s32 	%r6, %r33, %r3, %r5;
	add.s32 	%r34, %r29, %r5;
	mul.wide.s32 	%rd12, %r6, 4;
	add.s64 	%rd13, %rd2, %rd12;
	ld.global.f32 	%f11, [%rd13];
	shl.b32 	%r35, %r34, 2;
	add.s32 	%r7, %r4, %r35;
	st.shared.f32 	[%r7+4], %f11;
	setp.ge.u32 	%p1, %r5, %r29;
	@%p1 bra 	$L__BB0_6;
	setp.ge.s32 	%p2, %r6, %r29;
	@%p2 bra 	$L__BB0_3;
	shl.b32 	%r47, %r5, 2;
	add.s32 	%r48, %r4, %r47;
	mov.b32 	%r49, 0;
	st.shared.u32 	[%r48+4], %r49;
	add.s32 	%r50, %r6, %r3;
	mul.wide.u32 	%rd20, %r50, 4;
	add.s64 	%rd21, %rd2, %rd20;
	ld.global.f32 	%f15, [%rd21];
	add.s32 	%r52, %r7, %r32;
	st.shared.f32 	[%r52+4], %f15;
	bra.uni 	$L__BB0_6;
$L__BB0_3:
	add.s32 	%r8, %r6, %r3;
	setp.lt.u32 	%p3, %r8, %r28;
	@%p3 bra 	$L__BB0_5;
	sub.s32 	%r36, %r6, %r29;
	mul.wide.u32 	%rd14, %r36, 4;
	add.s64 	%rd15, %rd2, %rd14;
	ld.global.f32 	%f12, [%rd15];
	shl.b32 	%r37, %r5, 2;
	add.s32 	%r38, %r4, %r37;
	st.shared.f32 	[%r38+4], %f12;
	add.s32 	%r40, %r7, %r32;
	mov.b32 	%r41, 0;
	st.shared.u32 	[%r40+4], %r41;
	bra.uni 	$L__BB0_6;
$L__BB0_5:
	sub.s32 	%r42, %r6, %r29;
	mul.wide.u32 	%rd16, %r42, 4;
	add.s64 	%rd17, %rd2, %rd16;
	ld.global.f32 	%f13, [%rd17];
	shl.b32 	%r43, %r5, 2;
	add.s32 	%r44, %r4, %r43;
	st.shared.f32 	[%r44+4], %f13;
	mul.wide.u32 	%rd18, %r8, 4;
	add.s64 	%rd19, %rd2, %rd18;
	ld.global.f32 	%f14, [%rd19];
	add.s32 	%r46, %r7, %r32;
	st.shared.f32 	[%r46+4], %f14;
$L__BB0_6:
	mul.wide.u32 	%rd22, %r5, 4;
	add.s64 	%rd23, %rd1, %rd22;
	ld.global.f32 	%f16, [%rd23];
	shl.b32 	%r54, %r5, 2;
	add.s32 	%r56, %r31, %r54;
	st.shared.f32 	[%r56], %f16;
	add.s32 	%r9, %r2, %r54;
	mov.b32 	%r85, 0;
	st.shared.u32 	[%r9+4], %r85;
	bar.sync 	0;
	ld.shared.f32 	%f101, [%r9+4];
	setp.lt.u32 	%p4, %r1, 15;
	@%p4 bra 	$L__BB0_9;
	add.s32 	%r57, %r1, 1;
	and.b32  	%r85, %r57, -16;
	neg.s32 	%r83, %r85;
	add.s32 	%r60, %r30, %r32;
	add.s32 	%r62, %r60, %r54;
	add.s32 	%r64, %r62, %r31;
	add.s32 	%r82, %r64, 32;
	add.s64 	%rd32, %rd1, 32;
$L__BB0_8:
	.pragma "nounroll";
	ld.shared.f32 	%f17, [%r82+-28];
	ld.global.f32 	%f18, [%rd32+-32];
	fma.rn.f32 	%f19, %f17, %f18, %f101;
	st.shared.f32 	[%r9+4], %f19;
	ld.shared.f32 	%f20, [%r82+-24];
	ld.global.f32 	%f21, [%rd32+-28];
	fma.rn.f32 	%f22, %f20, %f21, %f19;
	st.shared.f32 	[%r9+4], %f22;
	ld.shared.f32 	%f23, [%r82+-20];
	ld.global.f32 	%f24, [%rd32+-24];
	fma.rn.f32 	%f25, %f23, %f24, %f22;
	st.shared.f32 	[%r9+4], %f25;
	ld.shared.f32 	%f26, [%r82+-16];
	ld.global.f32 	%f27, [%rd32+-20];
	fma.rn.f32 	%f28, %f26, %f27, %f25;
	st.shared.f32 	[%r9+4], %f28;
	ld.shared.f32 	%f29, [%r82+-12];
	ld.global.f32 	%f30, [%rd32+-16];
	fma.rn.f32 	%f31, %f29, %f30, %f28;
	st.shared.f32 	[%r9+4], %f31;
	ld.shared.f32 	%f32, [%r82+-8];
	ld.global.f32 	%f33, [%rd32+-12];
	fma.rn.f32 	%f34, %f32, %f33, %f31;
	st.shared.f32 	[%r9+4], %f34;
	ld.shared.f32 	%f35, [%r82+-4];
	ld.global.f32 	%f36, [%rd32+-8];
	fma.rn.f32 	%f37, %f35, %f36, %f34;
	st.shared.f32 	[%r9+4], %f37;
	ld.shared.f32 	%f38, [%r82];
	ld.global.f32 	%f39, [%rd32+-4];
	fma.rn.f32 	%f40, %f38, %f39, %f37;
	st.shared.f32 	[%r9+4], %f40;
	ld.shared.f32 	%f41, [%r82+4];
	ld.global.f32 	%f42, [%rd32];
	fma.rn.f32 	%f43, %f41, %f42, %f40;
	st.shared.f32 	[%r9+4], %f43;
	ld.shared.f32 	%f44, [%r82+8];
	ld.global.f32 	%f45, [%rd32+4];
	fma.rn.f32 	%f46, %f44, %f45, %f43;
	st.shared.f32 	[%r9+4], %f46;
	ld.shared.f32 	%f47, [%r82+12];
	ld.global.f32 	%f48, [%rd32+8];
	fma.rn.f32 	%f49, %f47, %f48, %f46;
	st.shared.f32 	[%r9+4], %f49;
	ld.shared.f32 	%f50, [%r82+16];
	ld.global.f32 	%f51, [%rd32+12];
	fma.rn.f32 	%f52, %f50, %f51, %f49;
	st.shared.f32 	[%r9+4], %f52;
	ld.shared.f32 	%f53, [%r82+20];
	ld.global.f32 	%f54, [%rd32+16];
	fma.rn.f32 	%f55, %f53, %f54, %f52;
	st.shared.f32 	[%r9+4], %f55;
	ld.shared.f32 	%f56, [%r82+24];
	ld.global.f32 	%f57, [%rd32+20];
	fma.rn.f32 	%f58, %f56, %f57, %f55;
	st.shared.f32 	[%r9+4], %f58;
	ld.shared.f32 	%f59, [%r82+28];
	ld.global.f32 	%f60, [%rd32+24];
	fma.rn.f32 	%f61, %f59, %f60, %f58;
	st.shared.f32 	[%r9+4], %f61;
	ld.shared.f32 	%f62, [%r82+32];
	ld.global.f32 	%f63, [%rd32+28];
	fma.rn.f32 	%f101, %f62, %f63, %f61;
	st.shared.f32 	[%r9+4], %f101;
	add.s32 	%r83, %r83, 16;
	add.s32 	%r82, %r82, 64;
	add.s64 	%rd32, %rd32, 64;
	setp.ne.s32 	%p5, %r83, 0;
	@%p5 bra 	$L__BB0_8;
$L__BB0_9:
	and.b32  	%r65, %r1, 14;
	setp.lt.u32 	%p6, %r65, 7;
	@%p6 bra 	$L__BB0_11;
	add.s32 	%r66, %r85, %r5;
	shl.b32 	%r67, %r66, 2;
	add.s32 	%r68, %r4, %r67;
	ld.shared.f32 	%f64, [%r68+4];
	mul.wide.u32 	%rd24, %r85, 4;
	add.s64 	%rd25, %rd1, %rd24;
	ld.global.f32 	%f65, [%rd25];
	fma.rn.f32 	%f66, %f64, %f65, %f101;
	st.shared.f32 	[%r9+4], %f66;
	ld.shared.f32 	%f67, [%r68+8];
	ld.global.f32 	%f68, [%rd25+4];
	fma.rn.f32 	%f69, %f67, %f68, %f66;
	st.shared.f32 	[%r9+4], %f69;
	ld.shared.f32 	%f70, [%r68+12];
	ld.global.f32 	%f71, [%rd25+8];
	fma.rn.f32 	%f72, %f70, %f71, %f69;
	st.shared.f32 	[%r9+4], %f72;
	ld.shared.f32 	%f73, [%r68+16];
	ld.global.f32 	%f74, [%rd25+12];
	fma.rn.f32 	%f75, %f73, %f74, %f72;
	st.shared.f32 	[%r9+4], %f75;
	ld.shared.f32 	%f76, [%r68+20];
	ld.global.f32 	%f77, [%rd25+16];
	fma.rn.f32 	%f78, %f76, %f77, %f75;
	st.shared.f32 	[%r9+4], %f78;
	ld.shared.f32 	%f79, [%r68+24];
	ld.global.f32 	%f80, [%rd25+20];
	fma.rn.f32 	%f81, %f79, %f80, %f78;
	st.shared.f32 	[%r9+4], %f81;
	ld.shared.f32 	%f82, [%r68+28];
	ld.global.f32 	%f83, [%rd25+24];
	fma.rn.f32 	%f84, %f82, %f83, %f81;
	st.shared.f32 	[%r9+4], %f84;
	ld.shared.f32 	%f85, [%r68+32];
	ld.global.f32 	%f86, [%rd25+28];
	fma.rn.f32 	%f101, %f85, %f86, %f84;
	st.shared.f32 	[%r9+4], %f101;
	add.s32 	%r85, %r85, 8;
$L__BB0_11:
	and.b32  	%r69, %r1, 6;
	setp.lt.u32 	%p7, %r69, 3;
	@%p7 bra 	$L__BB0_13;
	add.s32 	%r70, %r85, %r5;
	shl.b32 	%r71, %r70, 2;
	add.s32 	%r72, %r4, %r71;
	ld.shared.f32 	%f87, [%r72+4];
	mul.wide.u32 	%rd26, %r85, 4;
	add.s64 	%rd27, %rd1, %rd26;
	ld.global.f32 	%f88, [%rd27];
	fma.rn.f32 	%f89, %f87, %f88, %f101;
	st.shared.f32 	[%r9+4], %f89;
	ld.shared.f32 	%f90, [%r72+8];
	ld.global.f32 	%f91, [%rd27+4];
	fma.rn.f32 	%f92, %f90, %f91, %f89;
	st.shared.f32 	[%r9+4], %f92;
	ld.shared.f32 	%f93, [%r72+12];
	ld.global.f32 	%f94, [%rd27+8];
	fma.rn.f32 	%f95, %f93, %f94, %f92;
	st.shared.f32 	[%r9+4], %f95;
	ld.shared.f32 	%f96, [%r72+16];
	ld.global.f32 	%f97, [%rd27+12];
	fma.rn.f32 	%f101, %f96, %f97, %f95;
	st.shared.f32 	[%r9+4], %f101;
	add.s32 	%r85, %r85, 4;
$L__BB0_13:
	mul.wide.u32 	%rd28, %r85, 4;
	add.s64 	%rd33, %rd1, %rd28;
	add.s32 	%r75, %r30, %r32;
	add.s32 	%r76, %r5, %r85;
	shl.b32 	%r77, %r76, 2;
	add.s32 	%r78, %r75, %r77;
	add.s32 	%r80, %r78, %r31;
	add.s32 	%r88, %r80, 4;
	cvt.u16.u32 	%rs1, %r29;
	and.b16  	%rs2, %rs1, 1;
	mul.wide.u16 	%r81, %rs2, 2;
	neg.s32 	%r87, %r81;
$L__BB0_14:
	.pragma "nounroll";
	ld.shared.f32 	%f98, [%r88];
	ld.global.f32 	%f99, [%rd33];
	fma.rn.f32 	%f101, %f98, %f99, %f101;
	st.shared.f32 	[%r9+4], %f101;
	add.s64 	%rd33, %rd33, 4;
	add.s32 	%r88, %r88, 4;
	add.s32 	%r87, %r87, 1;
	setp.ne.s32 	%p8, %r87, 1;
	@%p8 bra 	$L__BB0_14;
	cvta.to.global.u64 	%rd29, %rd9;
	add.s64 	%rd31, %rd29, %rd12;
	st.global.f32 	[%rd31], %f101;
	ret;

}


// ===== COMPILED SASS (sm_100) =====

	.target	sm_100

	.elftype	@"ET_EXEC"


//--------------------- .note.nv.tkinfo           --------------------------
	.section	.note.nv.tkinfo,"",@"SHT_NOTE"
	.sectionflags	@"SHF_NOTE_NV_TKINFO"
	.tkinfo
        /*0018*/ 	.word	0x00000002
        /*0030*/ 	.string	""
        /*0030*/ 	.string	"ptxas"
        /*0030*/ 	.string	"Cuda compilation tools, release 13.0, V13.0.88"
        /*0030*/ 	.string	"Build cuda_13.0.r13.0/compiler.36424714_0"
        /*0030*/ 	.string	"-arch sm_100 -m 64 "



//--------------------- .note.nv.cuinfo           --------------------------
	.section	.note.nv.cuinfo,"",@"SHT_NOTE"
	.sectionflags	@"SHF_NOTE_NV_CUINFO"
        /*0018*/ 	.short	0x0002
        /*001a*/ 	.short	0x0064
        /*001c*/ 	.short	0x0082
	.zero		2


//--------------------- .nv.info                  --------------------------
	.section	.nv.info,"",@"SHT_CUDA_INFO"
	.align	4


	//----- nvinfo : EIATTR_REGCOUNT
	.align		4
        /*0000*/ 	.byte	0x04, 0x2f
        /*0002*/ 	.short	(.L_1 - .L_0)
	.align		4
.L_0:
        /*0004*/ 	.word	index@(_Z14stencil_kernelPKfS0_Pfjj)
        /*0008*/ 	.word	0x0000001d


	//----- nvinfo : EIATTR_FRAME_SIZE
	.align		4
.L_1:
        /*000c*/ 	.byte	0x04, 0x11
        /*000e*/ 	.short	(.L_3 - .L_2)
	.align		4
.L_2:
        /*0010*/ 	.word	index@(_Z14stencil_kernelPKfS0_Pfjj)
        /*0014*/ 	.word	0x00000000


	//----- nvinfo : EIATTR_MIN_STACK_SIZE
	.align		4
.L_3:
        /*0018*/ 	.byte	0x04, 0x12
        /*001a*/ 	.short	(.L_5 - .L_4)
	.align		4
.L_4:
        /*001c*/ 	.word	index@(_Z14stencil_kernelPKfS0_Pfjj)
        /*0020*/ 	.word	0x00000000
.L_5:


//--------------------- .nv.compat                --------------------------
	.section	.nv.compat,"",@"SHT_CUDA_COMPAT_INFO"
	.align	4
        /*0000*/ 	.byte	0x02, 0x09, 0x00, 0x00, 0x02, 0x02, 0x01, 0x00, 0x02, 0x05, 0x05, 0x00, 0x03, 0x07, 0x01, 0x01
        /*0010*/ 	.byte	0x02, 0x03, 0x00, 0x00, 0x02, 0x06, 0x01, 0x00, 0x04, 0x0b, 0x08, 0x00, 0x09, 0x00, 0x00, 0x00
        /*0020*/ 	.byte	0x00, 0x00, 0x00, 0x00


//--------------------- .nv.info._Z14stencil_kernelPKfS0_Pfjj --------------------------
	.section	.nv.info._Z14stencil_kernelPKfS0_Pfjj,"",@"SHT_CUDA_INFO"
	.sectionflags	@""
	.align	4


	//----- nvinfo : EIATTR_CUDA_API_VERSION
	.align		4
        /*0000*/ 	.byte	0x04, 0x37
        /*0002*/ 	.short	(.L_7 - .L_6)
.L_6:
        /*0004*/ 	.word	0x00000082


	//----- nvinfo : EIATTR_KPARAM_INFO
	.align		4
.L_7:
        /*0008*/ 	.byte	0x04, 0x17
        /*000a*/ 	.short	(.L_9 - .L_8)
.L_8:
        /*000c*/ 	.word	0x00000000
        /*0010*/ 	.short	0x0004
        /*0012*/ 	.short	0x001c
        /*0014*/ 	.byte	0x00, 0xf0, 0x11, 0x00


	//----- nvinfo : EIATTR_KPARAM_INFO
	.align		4
.L_9:
        /*0018*/ 	.byte	0x04, 0x17
        /*001a*/ 	.short	(.L_11 - .L_10)
.L_10:
        /*001c*/ 	.word	0x00000000
        /*0020*/ 	.short	0x0003
        /*0022*/ 	.short	0x0018
        /*0024*/ 	.byte	0x00, 0xf0, 0x11, 0x00


	//----- nvinfo : EIATTR_KPARAM_INFO
	.align		4
.L_11:
        /*0028*/ 	.byte	0x04, 0x17
        /*002a*/ 	.short	(.L_13 - .L_12)
.L_12:
        /*002c*/ 	.word	0x00000000
        /*0030*/ 	.short	0x0002
        /*0032*/ 	.short	0x0010
        /*0034*/ 	.byte	0x00, 0xf5, 0x21, 0x00


	//----- nvinfo : EIATTR_KPARAM_INFO
	.align		4
.L_13:
        /*0038*/ 	.byte	0x04, 0x17
        /*003a*/ 	.short	(.L_15 - .L_14)
.L_14:
        /*003c*/ 	.word	0x00000000
        /*0040*/ 	.short	0x0001
        /*0042*/ 	.short	0x0008
        /*0044*/ 	.byte	0x00, 0xf5, 0x21, 0x00


	//----- nvinfo : EIATTR_KPARAM_INFO
	.align		4
.L_15:
        /*0048*/ 	.byte	0x04, 0x17
        /*004a*/ 	.short	(.L_17 - .L_16)
.L_16:
        /*004c*/ 	.word	0x00000000
        /*0050*/ 	.short	0x0000
        /*0052*/ 	.short	0x0000
        /*0054*/ 	.byte	0x00, 0xf5, 0x21, 0x00


	//----- nvinfo : EIATTR_SPARSE_MMA_MASK
	.align		4
.L_17:
        /*0058*/ 	.byte	0x03, 0x50
        /*005a*/ 	.short	0x0000


	//----- nvinfo : EIATTR_MAXREG_COUNT
	.align		4
        /*005c*/ 	.byte	0x03, 0x1b
        /*005e*/ 	.short	0x00ff


	//----- nvinfo : EIATTR_NUM_BARRIERS
	.align		4
        /*0060*/ 	.byte	0x02, 0x4c
        /*0062*/ 	.byte	0x01
	.zero		1


	//----- nvinfo : EIATTR_MERCURY_ISA_VERSION
	.align		4
        /*0064*/ 	.byte	0x03, 0x5f
        /*0066*/ 	.short	0x0101


	//----- nvinfo : EIATTR_VRC_CTA_INIT_COUNT
	.align		4
        /*0068*/ 	.byte	0x02, 0x4a
	.zero		1
	.zero		1


	//----- nvinfo : EIATTR_EXIT_INSTR_OFFSETS
	.align		4
        /*006c*/ 	.byte	0x04, 0x1c
        /*006e*/ 	.short	(.L_19 - .L_18)


	//   ....[0]....
.L_18:
        /*0070*/ 	.word	0x00000e20


	//----- nvinfo : EIATTR_CRS_STACK_SIZE
	.align		4
.L_19:
        /*0074*/ 	.byte	0x04, 0x1e
        /*0076*/ 	.short	(.L_21 - .L_20)
.L_20:
        /*0078*/ 	.word	0x00000000


	//----- nvinfo : EIATTR_CBANK_PARAM_SIZE
	.align		4
.L_21:
        /*007c*/ 	.byte	0x03, 0x19
        /*007e*/ 	.short	0x0020


	//----- nvinfo : EIATTR_PARAM_CBANK
	.align		4
        /*0080*/ 	.byte	0x04, 0x0a
        /*0082*/ 	.short	(.L_23 - .L_22)
	.align		4
.L_22:
        /*0084*/ 	.word	index@(.nv.constant0._Z14stencil_kernelPKfS0_Pfjj)
        /*0088*/ 	.short	0x0380
        /*008a*/ 	.short	0x0020


	//----- nvinfo : EIATTR_SW_WAR
	.align		4
.L_23:
        /*008c*/ 	.byte	0x04, 0x36
        /*008e*/ 	.short	(.L_25 - .L_24)
.L_24:
        /*0090*/ 	.word	0x00000008
.L_25:


//--------------------- .nv.callgraph             --------------------------
	.section	.nv.callgraph,"",@"SHT_CUDA_CALLGRAPH"
	.align	4
	.sectionentsize	8
	.align		4
        /*0000*/ 	.word	0x00000000
	.align		4
        /*0004*/ 	.word	0xffffffff
	.align		4
        /*0008*/ 	.word	0x00000000
	.align		4
        /*000c*/ 	.word	0xfffffffe
	.align		4
        /*0010*/ 	.word	0x00000000
	.align		4
        /*0014*/ 	.word	0xfffffffd
	.align		4
        /*0018*/ 	.word	0x00000000
	.align		4
        /*001c*/ 	.word	0xfffffffc


//--------------------- .text._Z14stencil_kernelPKfS0_Pfjj --------------------------
	.section	.text._Z14stencil_kernelPKfS0_Pfjj,"ax",@progbits
	.align	128
        .global         _Z14stencil_kernelPKfS0_Pfjj
        .type           _Z14stencil_kernelPKfS0_Pfjj,@function
        .size           _Z14stencil_kernelPKfS0_Pfjj,(.L_x_8 - _Z14stencil_kernelPKfS0_Pfjj)
        .other          _Z14stencil_kernelPKfS0_Pfjj,@"STO_CUDA_ENTRY STV_DEFAULT"
_Z14stencil_kernelPKfS0_Pfjj:
.text._Z14stencil_kernelPKfS0_Pfjj:
[----:B------:R-:W-:Y:S01]  /*0000*/  LDC R1, c[0x0][0x37c] ;  /* 0x0000df00ff017b82 */ /* 0x000fe20000000800 */
[----:B------:R-:W0:Y:S07]  /*0010*/  S2R R7, SR_TID.X ;  /* 0x0000000000077919 */ /* 0x000e2e0000002100 */
[----:B------:R-:W0:Y:S01]  /*0020*/  S2UR UR4, SR_CTAID.X ;  /* 0x00000000000479c3 */ /* 0x000e220000002500 */
[----:B------:R-:W1:Y:S07]  /*0030*/  LDCU.64 UR6, c[0x0][0x358] ;  /* 0x00006b00ff0677ac */ /* 0x000e6e0008000a00 */
[----:B------:R-:W0:Y:S08]  /*0040*/  LDC R5, c[0x0][0x360] ;  /* 0x0000d800ff057b82 */ /* 0x000e300000000800 */
[----:B------:R-:W2:Y:S01]  /*0050*/  LDC.64 R2, c[0x0][0x380] ;  /* 0x0000e000ff027b82 */ /* 0x000ea20000000a00 */
[----:B------:R-:W3:Y:S07]  /*0060*/  S2R R9, SR_CgaCtaId ;  /* 0x0000000000097919 */ /* 0x000eee0000008800 */
[----:B------:R-:W4:Y:S01]  /*0070*/  LDC R6, c[0x0][0x39c] ;  /* 0x0000e700ff067b82 */ /* 0x000f220000000800 */
[----:B0-----:R-:W-:-:S04]  /*0080*/  IMAD R0, R5, UR4, R7 ;  /* 0x0000000405007c24 */ /* 0x001fc8000f8e0207 */
[----:B--2---:R-:W-:-:S06]  /*0090*/  IMAD.WIDE R14, R0, 0x4, R2 ;  /* 0x00000004000e7825 */ /* 0x004fcc00078e0202 */
[----:B-1----:R-:W2:Y:S01]  /*00a0*/  LDG.E R14, desc[UR6][R14.64] ;  /* 0x000000060e0e7981 */ /* 0x002ea2000c1e1900 */
[----:B------:R-:W-:Y:S01]  /*00b0*/  MOV R8, 0x400 ;  /* 0x0000040000087802 */ /* 0x000fe20000000f00 */
[----:B------:R-:W-:Y:S01]  /*00c0*/  BSSY.RECONVERGENT B0, `(.L_x_0) ;  /* 0x0000023000007945 */ /* 0x000fe20003800200 */
[----:B----4-:R-:W-:Y:S02]  /*00d0*/  ISETP.GE.U32.AND P0, PT, R7, R6, PT ;  /* 0x000000060700720c */ /* 0x010fe40003f06070 */
[----:B---3--:R-:W-:Y:S02]  /*00e0*/  LEA R8, R9, R8, 0x18 ;  /* 0x0000000809087211 */ /* 0x008fe400078ec0ff */
[----:B------:R-:W-:Y:S02]  /*00f0*/  IADD3 R9, PT, PT, R7, R6, RZ ;  /* 0x0000000607097210 */ /* 0x000fe40007ffe0ff */
[C---:B------:R-:W-:Y:S02]  /*0100*/  LEA R12, R6.reuse, R8, 0x3 ;  /* 0x00000008060c7211 */ /* 0x040fe400078e18ff */
[----:B------:R-:W-:-:S02]  /*0110*/  SHF.L.U32 R4, R6, 0x1, RZ ;  /* 0x0000000106047819 */ /* 0x000fc400000006ff */
[----:B------:R-:W-:-:S04]  /*0120*/  LEA R10, R5, R12, 0x2 ;  /* 0x0000000c050a7211 */ /* 0x000fc800078e10ff */
[----:B------:R-:W-:Y:S01]  /*0130*/  LEA R16, R9, R10, 0x2 ;  /* 0x0000000a09107211 */ /* 0x000fe200078e10ff */
[----:B------:R-:W-:-:S04]  /*0140*/  IMAD.SHL.U32 R9, R5, 0x4, RZ ;  /* 0x0000000405097824 */ /* 0x000fc800078e00ff */
[----:B--2---:R0:W-:Y:S01]  /*0150*/  STS [R16+0x4], R14 ;  /* 0x0000040e10007388 */ /* 0x0041e20000000800 */
[----:B------:R-:W-:Y:S05]  /*0160*/  @P0 BRA `(.L_x_1) ;  /* 0x0000000000600947 */ /* 0x000fea0003800000 */
[----:B------:R-:W-:-:S13]  /*0170*/  ISETP.GE.AND P0, PT, R0, R6, PT ;  /* 0x000000060000720c */ /* 0x000fda0003f06270 */
[----:B------:R-:W-:Y:S05]  /*0180*/  @P0 BRA `(.L_x_2) ;  /* 0x0000000000200947 */ /* 0x000fea0003800000 */
[----:B------:R-:W-:-:S05]  /*0190*/  IADD3 R11, PT, PT, R0, R5, RZ ;  /* 0x00000005000b7210 */ /* 0x000fca0007ffe0ff */
[----:B------:R-:W-:-:S06]  /*01a0*/  IMAD.WIDE.U32 R2, R11, 0x4, R2 ;  /* 0x000000040b027825 */ /* 0x000fcc00078e0002 */
[----:B------:R-:W2:Y:S01]  /*01b0*/  LDG.E R2, desc[UR6][R2.64] ;  /* 0x0000000602027981 */ /* 0x000ea2000c1e1900 */
[----:B------:R-:W-:Y:S01]  /*01c0*/  LEA R11, R7, R10, 0x2 ;  /* 0x0000000a070b7211 */ /* 0x000fe200078e10ff */
[----:B------:R-:W-:-:S04]  /*01d0*/  IMAD R5, R5, 0x4, R16 ;  /* 0x0000000405057824 */ /* 0x000fc800078e0210 */
[----:B------:R1:W-:Y:S04]  /*01e0*/  STS [R11+0x4], RZ ;  /* 0x000004ff0b007388 */ /* 0x0003e80000000800 */
[----:B--2---:R1:W-:Y:S01]  /*01f0*/  STS [R5+0x4], R2 ;  /* 0x0000040205007388 */ /* 0x0043e20000000800 */
[----:B------:R-:W-:Y:S05]  /*0200*/  BRA `(.L_x_1) ;  /* 0x0000000000387947 */ /* 0x000fea0003800000 */
.L_x_2:
[----:B------:R-:W1:Y:S01]  /*0210*/  LDCU UR4, c[0x0][0x398] ;  /* 0x00007300ff0477ac */ /* 0x000e620008000800 */
[C---:B------:R-:W-:Y:S02]  /*0220*/  IADD3 R11, PT, PT, R0.reuse, R5, RZ ;  /* 0x00000005000b7210 */ /* 0x040fe40007ffe0ff */
[----:B------:R-:W-:-:S05]  /*0230*/  IADD3 R15, PT, PT, R0, -R6, RZ ;  /* 0x80000006000f7210 */ /* 0x000fca0007ffe0ff */
[----:B0-----:R-:W-:-:S06]  /*0240*/  IMAD.WIDE.U32 R14, R15, 0x4, R2 ;  /* 0x000000040f0e7825 */ /* 0x001fcc00078e0002 */
[----:B------:R-:W2:Y:S01]  /*0250*/  LDG.E R14, desc[UR6][R14.64] ;  /* 0x000000060e0e7981 */ /* 0x000ea2000c1e1900 */
[----:B-1----:R-:W-:-:S13]  /*0260*/  ISETP.GE.U32.AND P0, PT, R11, UR4, PT ;  /* 0x000000040b007c0c */ /* 0x002fda000bf06070 */
[----:B------:R-:W-:-:S06]  /*0270*/  @!P0 IMAD.WIDE.U32 R2, R11, 0x4, R2 ;  /* 0x000000040b028825 */ /* 0x000fcc00078e0002 */
[----:B------:R-:W3:Y:S01]  /*0280*/  @!P0 LDG.E R2, desc[UR6][R2.64] ;  /* 0x0000000602028981 */ /* 0x000ee2000c1e1900 */
[----:B------:R-:W-:Y:S02]  /*0290*/  LEA R11, R7, R10, 0x2 ;  /* 0x0000000a070b7211 */ /* 0x000fe400078e10ff */
[----:B------:R-:W-:-:S03]  /*02a0*/  LEA R5, R5, R16, 0x2 ;  /* 0x0000001005057211 */ /* 0x000fc600078e10ff */
[----:B--2---:R2:W-:Y:S04]  /*02b0*/  @P0 STS [R11+0x4], R14 ;  /* 0x0000040e0b000388 */ /* 0x0045e80000000800 */
[----:B------:R2:W-:Y:S04]  /*02c0*/  @P0 STS [R5+0x4], RZ ;  /* 0x000004ff05000388 */ /* 0x0005e80000000800 */
[----:B------:R2:W-:Y:S04]  /*02d0*/  @!P0 STS [R11+0x4], R14 ;  /* 0x0000040e0b008388 */ /* 0x0005e80000000800 */
[----:B---3--:R2:W-:Y:S02]  /*02e0*/  @!P0 STS [R5+0x4], R2 ;  /* 0x0000040205008388 */ /* 0x0085e40000000800 */
.L_x_1:
[----:B------:R-:W-:Y:S05]  /*02f0*/  BSYNC.RECONVERGENT B0 ;  /* 0x0000000000007941 */ /* 0x000fea0003800200 */
.L_x_0:
[----:B-12---:R-:W0:Y:S02]  /*0300*/  LDC.64 R2, c[0x0][0x388] ;  /* 0x0000e200ff027b82 */ /* 0x006e240000000a00 */
[----:B0-----:R-:W-:-:S06]  /*0310*/  IMAD.WIDE.U32 R14, R7, 0x4, R2 ;  /* 0x00000004070e7825 */ /* 0x001fcc00078e0002 */
[----:B------:R-:W2:Y:S01]  /*0320*/  LDG.E R15, desc[UR6][R14.64] ;  /* 0x000000060e0f7981 */ /* 0x000ea2000c1e1900 */
[C---:B------:R-:W-:Y:S01]  /*0330*/  LOP3.LUT R11, R4.reuse, 0x6, RZ, 0xc0, !PT ;  /* 0x00000006040b7812 */ /* 0x040fe200078ec0ff */
[----:B------:R-:W-:Y:S01]  /*0340*/  IMAD R16, R7, 0x4, R8 ;  /* 0x0000000407107824 */ /* 0x000fe200078e0208 */
[C---:B------:R-:W-:Y:S02]  /*0350*/  ISETP.GE.U32.AND P2, PT, R4.reuse, 0xf, PT ;  /* 0x0000000f0400780c */ /* 0x040fe40003f46070 */
[----:B------:R-:W-:Y:S02]  /*0360*/  ISETP.GE.U32.AND P1, PT, R11, 0x3, PT ;  /* 0x000000030b00780c */ /* 0x000fe40003f26070 */
[----:B------:R-:W-:Y:S01]  /*0370*/  LEA R11, R7, R12, 0x2 ;  /* 0x0000000c070b7211 */ /* 0x000fe200078e10ff */
[----:B------:R-:W-:Y:S01]  /*0380*/  HFMA2 R12, -RZ, RZ, 0, 0 ;  /* 0x00000000ff0c7431 */ /* 0x000fe200000001ff */
[----:B------:R-:W-:-:S04]  /*0390*/  LOP3.LUT R5, R4, 0xe, RZ, 0xc0, !PT ;  /* 0x0000000e04057812 */ /* 0x000fc800078ec0ff */
[----:B------:R-:W-:Y:S01]  /*03a0*/  ISETP.GE.U32.AND P0, PT, R5, 0x7, PT ;  /* 0x000000070500780c */ /* 0x000fe20003f06070 */
[----:B--2---:R0:W-:Y:S04]  /*03b0*/  STS [R16], R15 ;  /* 0x0000000f10007388 */ /* 0x0041e80000000800 */
[----:B------:R0:W-:Y:S01]  /*03c0*/  STS [R11+0x4], RZ ;  /* 0x000004ff0b007388 */ /* 0x0001e20000000800 */
[----:B------:R-:W-:Y:S06]  /*03d0*/  BAR.SYNC.DEFER_BLOCKING 0x0 ;  /* 0x0000000000007b1d */ /* 0x000fec0000010000 */
[----:B------:R0:W1:Y:S01]  /*03e0*/  LDS R14, [R11+0x4] ;  /* 0x000004000b0e7984 */ /* 0x0000620000000800 */
[----:B------:R-:W-:Y:S05]  /*03f0*/  @!P2 BRA `(.L_x_3) ;  /* 0x000000040044a947 */ /* 0x000fea0003800000 */
[----:B------:R-:W2:Y:S01]  /*0400*/  LDCU.64 UR4, c[0x0][0x388] ;  /* 0x00007100ff0477ac */ /* 0x000ea20008000a00 */
[----:B------:R-:W-:Y:S02]  /*0410*/  LEA R12, R6, R9, 0x3 ;  /* 0x00000009060c7211 */ /* 0x000fe400078e18ff */
[----:B------:R-:W-:-:S03]  /*0420*/  IADD3 R4, PT, PT, R4, 0x1, RZ ;  /* 0x0000000104047810 */ /* 0x000fc60007ffe0ff */
[----:B0-----:R-:W-:Y:S01]  /*0430*/  IMAD R15, R7, 0x4, R12 ;  /* 0x00000004070f7824 */ /* 0x001fe200078e020c */
[----:B------:R-:W-:-:S04]  /*0440*/  LOP3.LUT R12, R4, 0xfffffff0, RZ, 0xc0, !PT ;  /* 0xfffffff0040c7812 */ /* 0x000fc800078ec0ff */
[----:B------:R-:W-:Y:S02]  /*0450*/  IADD3 R15, PT, PT, R15, 0x20, R8 ;  /* 0x000000200f0f7810 */ /* 0x000fe40007ffe008 */
[----:B------:R-:W-:Y:S01]  /*0460*/  IADD3 R13, PT, PT, -R12, RZ, RZ ;  /* 0x000000ff0c0d7210 */ /* 0x000fe20007ffe1ff */
[----:B--2---:R-:W-:-:S04]  /*0470*/  UIADD3 UR4, UP0, UPT, UR4, 0x20, URZ ;  /* 0x0000002004047890 */ /* 0x004fc8000ff1e0ff */
[----:B------:R-:W-:Y:S02]  /*0480*/  UIADD3.X UR5, UPT, UPT, URZ, UR5, URZ, UP0, !UPT ;  /* 0x00000005ff057290 */ /* 0x000fe400087fe4ff */
[----:B------:R-:W-:-:S04]  /*0490*/  MOV R4, UR4 ;  /* 0x0000000400047c02 */ /* 0x000fc80008000f00 */
[----:B------:R-:W-:-:S07]  /*04a0*/  MOV R5, UR5 ;  /* 0x0000000500057c02 */ /* 0x000fce0008000f00 */
.L_x_4:
[----:B------:R-:W1:Y:S04]  /*04b0*/  LDG.E R20, desc[UR6][R4.64+-0x20] ;  /* 0xffffe00604147981 */ /* 0x000e68000c1e1900 */
[----:B--2---:R-:W2:Y:S04]  /*04c0*/  LDG.E R23, desc[UR6][R4.64+-0x1c] ;  /* 0xffffe40604177981 */ /* 0x004ea8000c1e1900 */
[----:B------:R-:W3:Y:S04]  /*04d0*/  LDG.E R25, desc[UR6][R4.64+-0x18] ;  /* 0xffffe80604197981 */ /* 0x000ee8000c1e1900 */
[----:B------:R-:W4:Y:S04]  /*04e0*/  LDG.E R19, desc[UR6][R4.64+-0x14] ;  /* 0xffffec0604137981 */ /* 0x000f28000c1e1900 */
[----:B------:R-:W5:Y:S04]  /*04f0*/  LDG.E R18, desc[UR6][R4.64+-0x10] ;  /* 0xfffff00604127981 */ /* 0x000f68000c1e1900 */
[----:B------:R-:W5:Y:S04]  /*0500*/  LDG.E R17, desc[UR6][R4.64+-0xc] ;  /* 0xfffff40604117981 */ /* 0x000f68000c1e1900 */
[----:B------:R-:W1:Y:S04]  /*0510*/  LDS R21, [R15+-0x1c] ;  /* 0xffffe4000f157984 */ /* 0x000e680000000800 */
[----:B------:R-:W5:Y:S01]  /*0520*/  LDG.E R16, desc[UR6][R4.64+-0x8] ;  /* 0xfffff80604107981 */ /* 0x000f62000c1e1900 */
[----:B-1----:R-:W-:-:S03]  /*0530*/  FFMA R22, R21, R20, R14 ;  /* 0x0000001415167223 */ /* 0x002fc6000000000e */
[----:B------:R-:W5:Y:S04]  /*0540*/  LDG.E R14, desc[UR6][R4.64+-0x4] ;  /* 0xfffffc06040e7981 */ /* 0x000f68000c1e1900 */
[----:B------:R-:W-:Y:S04]  /*0550*/  STS [R11+0x4], R22 ;  /* 0x000004160b007388 */ /* 0x000fe80000000800 */
[----:B------:R-:W2:Y:S04]  /*0560*/  LDS R21, [R15+-0x18] ;  /* 0xffffe8000f157984 */ /* 0x000ea80000000800 */
[----:B------:R-:W5:Y:S01]  /*0570*/  LDG.E R20, desc[UR6][R4.64] ;  /* 0x0000000604147981 */ /* 0x000f62000c1e1900 */
[----:B--2---:R-:W-:-:S05]  /*0580*/  FFMA R24, R21, R23, R22 ;  /* 0x0000001715187223 */ /* 0x004fca0000000016 */
[----:B------:R-:W-:Y:S04]  /*0590*/  STS [R11+0x4], R24 ;  /* 0x000004180b007388 */ /* 0x000fe80000000800 */
[----:B------:R-:W3:Y:S02]  /*05a0*/  LDS R21, [R15+-0x14] ;  /* 0xffffec000f157984 */ /* 0x000ee40000000800 */
[----:B---3--:R-:W-:Y:S02]  /*05b0*/  FFMA R26, R21, R25, R24 ;  /* 0x00000019151a7223 */ /* 0x008fe40000000018 */
[----:B------:R-:W2:Y:S04]  /*05c0*/  LDG.E R21, desc[UR6][R4.64+0x4] ;  /* 0x0000040604157981 */ /* 0x000ea8000c1e1900 */
[----:B------:R-:W-:Y:S04]  /*05d0*/  STS [R11+0x4], R26 ;  /* 0x0000041a0b007388 */ /* 0x000fe80000000800 */
[----:B------:R-:W4:Y:S02]  /*05e0*/  LDS R23, [R15+-0x10] ;  /* 0xfffff0000f177984 */ /* 0x000f240000000800 */
[----:B----4-:R-:W-:-:S02]  /*05f0*/  FFMA R23, R23, R19, R26 ;  /* 0x0000001317177223 */ /* 0x010fc4000000001a */
[----:B------:R-:W3:Y:S04]  /*0600*/  LDG.E R19, desc[UR6][R4.64+0x8] ;  /* 0x0000080604137981 */ /* 0x000ee8000c1e1900 */
[----:B------:R-:W-:Y:S04]  /*0610*/  STS [R11+0x4], R23 ;  /* 0x000004170b007388 */ /* 0x000fe80000000800 */
[----:B------:R-:W5:Y:S02]  /*0620*/  LDS R22, [R15+-0xc] ;  /* 0xfffff4000f167984 */ /* 0x000f640000000800 */
[----:B-----5:R-:W-:-:S02]  /*0630*/  FFMA R22, R22, R18, R23 ;  /* 0x0000001216167223 */ /* 0x020fc40000000017 */
[----:B------:R-:W4:Y:S04]  /*0640*/  LDG.E R18, desc[UR6][R4.64+0xc] ;  /* 0x00000c0604127981 */ /* 0x000f28000c1e1900 */
[----:B------:R-:W-:Y:S04]  /*0650*/  STS [R11+0x4], R22 ;  /* 0x000004160b007388 */ /* 0x000fe80000000800 */
[----:B------:R-:W0:Y:S02]  /*0660*/  LDS R25, [R15+-0x8] ;  /* 0xfffff8000f197984 */ /* 0x000e240000000800 */
[----:B0-----:R-:W-:-:S02]  /*0670*/  FFMA R25, R25, R17, R22 ;  /* 0x0000001119197223 */ /* 0x001fc40000000016 */
[----:B------:R-:W5:Y:S04]  /*0680*/  LDG.E R17, desc[UR6][R4.64+0x10] ;  /* 0x0000100604117981 */ /* 0x000f68000c1e1900 */
[----:B------:R-:W-:Y:S04]  /*0690*/  STS [R11+0x4], R25 ;  /* 0x000004190b007388 */ /* 0x000fe80000000800 */
[----:B------:R-:W0:Y:S02]  /*06a0*/  LDS R24, [R15+-0x4] ;  /* 0xfffffc000f187984 */ /* 0x000e240000000800 */
[----:B0-----:R-:W-:-:S02]  /*06b0*/  FFMA R24, R24, R16, R25 ;  /* 0x0000001018187223 */ /* 0x001fc40000000019 */
[----:B------:R-:W5:Y:S04]  /*06c0*/  LDG.E R16, desc[UR6][R4.64+0x14] ;  /* 0x0000140604107981 */ /* 0x000f68000c1e1900 */
[----:B------:R-:W-:Y:S04]  /*06d0*/  STS [R11+0x4], R24 ;  /* 0x000004180b007388 */ /* 0x000fe80000000800 */
[----:B------:R-:W0:Y:S02]  /*06e0*/  LDS R23, [R15] ;  /* 0x000000000f177984 */ /* 0x000e240000000800 */
[----:B0-----:R-:W-:-:S02]  /*06f0*/  FFMA R23, R23, R14, R24 ;  /* 0x0000000e17177223 */ /* 0x001fc40000000018 */
[----:B------:R-:W5:Y:S04]  /*0700*/  LDG.E R14, desc[UR6][R4.64+0x18] ;  /* 0x00001806040e7981 */ /* 0x000f68000c1e1900 */
[----:B------:R-:W-:Y:S04]  /*0710*/  STS [R11+0x4], R23 ;  /* 0x000004170b007388 */ /* 0x000fe80000000800 */
[----:B------:R-:W0:Y:S02]  /*0720*/  LDS R22, [R15+0x4] ;  /* 0x000004000f167984 */ /* 0x000e240000000800 */
[----:B0-----:R-:W-:-:S02]  /*0730*/  FFMA R22, R22, R20, R23 ;  /* 0x0000001416167223 */ /* 0x001fc40000000017 */
[----:B------:R0:W5:Y:S04]  /*0740*/  LDG.E R20, desc[UR6][R4.64+0x1c] ;  /* 0x00001c0604147981 */ /* 0x000168000c1e1900 */
[----:B------:R-:W-:Y:S04]  /*0750*/  STS [R11+0x4], R22 ;  /* 0x000004160b007388 */ /* 0x000fe80000000800 */
[----:B------:R-:W2:Y:S02]  /*0760*/  LDS R25, [R15+0x8] ;  /* 0x000008000f197984 */ /* 0x000ea40000000800 */
[----:B--2---:R-:W-:-:S05]  /*0770*/  FFMA R24, R25, R21, R22 ;  /* 0x0000001519187223 */ /* 0x004fca0000000016 */
[----:B------:R-:W-:Y:S04]  /*0780*/  STS [R11+0x4], R24 ;  /* 0x000004180b007388 */ /* 0x000fe80000000800 */
[----:B------:R-:W3:Y:S02]  /*0790*/  LDS R21, [R15+0xc] ;  /* 0x00000c000f157984 */ /* 0x000ee40000000800 */
[----:B---3--:R-:W-:-:S05]  /*07a0*/  FFMA R19, R21, R19, R24 ;  /* 0x0000001315137223 */ /* 0x008fca0000000018 */
[----:B------:R-:W-:Y:S04]  /*07b0*/  STS [R11+0x4], R19 ;  /* 0x000004130b007388 */ /* 0x000fe80000000800 */
[----:B------:R-:W4:Y:S02]  /*07c0*/  LDS R26, [R15+0x10] ;  /* 0x000010000f1a7984 */ /* 0x000f240000000800 */
[----:B----4-:R-:W-:-:S05]  /*07d0*/  FFMA R18, R26, R18, R19 ;  /* 0x000000121a127223 */ /* 0x010fca0000000013 */
[----:B------:R-:W-:Y:S04]  /*07e0*/  STS [R11+0x4], R18 ;  /* 0x000004120b007388 */ /* 0x000fe80000000800 */
[----:B------:R-:W5:Y:S02]  /*07f0*/  LDS R21, [R15+0x14] ;  /* 0x000014000f157984 */ /* 0x000f640000000800 */
[----:B-----5:R-:W-:-:S05]  /*0800*/  FFMA R17, R21, R17, R18 ;  /* 0x0000001115117223 */ /* 0x020fca0000000012 */
[----:B------:R-:W-:Y:S04]  /*0810*/  STS [R11+0x4], R17 ;  /* 0x000004110b007388 */ /* 0x000fe80000000800 */
[----:B------:R-:W1:Y:S02]  /*0820*/  LDS R22, [R15+0x18] ;  /* 0x000018000f167984 */ /* 0x000e640000000800 */
[----:B-1----:R-:W-:-:S05]  /*0830*/  FFMA R16, R22, R16, R17 ;  /* 0x0000001016107223 */ /* 0x002fca0000000011 */
[----:B------:R-:W-:Y:S04]  /*0840*/  STS [R11+0x4], R16 ;  /* 0x000004100b007388 */ /* 0x000fe80000000800 */
[----:B------:R-:W1:Y:S02]  /*0850*/  LDS R21, [R15+0x1c] ;  /* 0x00001c000f157984 */ /* 0x000e640000000800 */
[----:B-1----:R-:W-:-:S05]  /*0860*/  FFMA R21, R21, R14, R16 ;  /* 0x0000000e15157223 */ /* 0x002fca0000000010 */
[----:B------:R-:W-:Y:S04]  /*0870*/  STS [R11+0x4], R21 ;  /* 0x000004150b007388 */ /* 0x000fe80000000800 */
[----:B------:R1:W2:Y:S01]  /*0880*/  LDS R14, [R15+0x20] ;  /* 0x000020000f0e7984 */ /* 0x0002a20000000800 */
[----:B------:R-:W-:-:S04]  /*0890*/  IADD3 R13, PT, PT, R13, 0x10, RZ ;  /* 0x000000100d0d7810 */ /* 0x000fc80007ffe0ff */
[----:B------:R-:W-:Y:S02]  /*08a0*/  ISETP.NE.AND P2, PT, R13, RZ, PT ;  /* 0x000000ff0d00720c */ /* 0x000fe40003f45270 */
[----:B0-----:R-:W-:Y:S02]  /*08b0*/  IADD3 R4, P3, PT, R4, 0x40, RZ ;  /* 0x0000004004047810 */ /* 0x001fe40007f7e0ff */
[----:B-1----:R-:W-:-:S03]  /*08c0*/  IADD3 R15, PT, PT, R15, 0x40, RZ ;  /* 0x000000400f0f7810 */ /* 0x002fc60007ffe0ff */
[----:B------:R-:W-:Y:S02]  /*08d0*/  IMAD.X R5, RZ, RZ, R5, P3 ;  /* 0x000000ffff057224 */ /* 0x000fe400018e0605 */
[----:B--2---:R-:W-:-:S05]  /*08e0*/  FFMA R14, R14, R20, R21 ;  /* 0x000000140e0e7223 */ /* 0x004fca0000000015 */
[----:B------:R2:W-:Y:S01]  /*08f0*/  STS [R11+0x4], R14 ;  /* 0x0000040e0b007388 */ /* 0x0005e20000000800 */
[----:B------:R-:W-:Y:S05]  /*0900*/  @P2 BRA `(.L_x_4) ;  /* 0xfffffff800e82947 */ /* 0x000fea000383ffff */
.L_x_3:
[----:B------:R-:W-:Y:S05]  /*0910*/  @!P0 BRA `(.L_x_5) ;  /* 0x0000000000908947 */ /* 0x000fea0003800000 */
[----:B------:R-:W-:-:S05]  /*0920*/  IMAD.WIDE.U32 R4, R12, 0x4, R2 ;  /* 0x000000040c047825 */ /* 0x000fca00078e0002 */
[----:B------:R-:W1:Y:S04]  /*0930*/  LDG.E R20, desc[UR6][R4.64] ;  /* 0x0000000604147981 */ /* 0x000e68000c1e1900 */
[----:B------:R-:W3:Y:S04]  /*0940*/  LDG.E R21, desc[UR6][R4.64+0x4] ;  /* 0x0000040604157981 */ /* 0x000ee8000c1e1900 */
[----:B------:R-:W4:Y:S04]  /*0950*/  LDG.E R23, desc[UR6][R4.64+0x8] ;  /* 0x0000080604177981 */ /* 0x000f28000c1e1900 */
[----:B0-----:R-:W5:Y:S04]  /*0960*/  LDG.E R16, desc[UR6][R4.64+0xc] ;  /* 0x00000c0604107981 */ /* 0x001f68000c1e1900 */
[----:B------:R-:W5:Y:S04]  /*0970*/  LDG.E R15, desc[UR6][R4.64+0x10] ;  /* 0x00001006040f7981 */ /* 0x000f68000c1e1900 */
[----:B------:R-:W5:Y:S01]  /*0980*/  LDG.E R13, desc[UR6][R4.64+0x14] ;  /* 0x00001406040d7981 */ /* 0x000f62000c1e1900 */
[----:B------:R-:W-:-:S03]  /*0990*/  IADD3 R17, PT, PT, R12, R7, RZ ;  /* 0x000000070c117210 */ /* 0x000fc60007ffe0ff */
[----:B------:R-:W5:Y:S01]  /*09a0*/  LDG.E R18, desc[UR6][R4.64+0x18] ;  /* 0x0000180604127981 */ /* 0x000f62000c1e1900 */
[----:B------:R-:W-:-:S05]  /*09b0*/  LEA R17, R17, R10, 0x2 ;  /* 0x0000000a11117211 */ /* 0x000fca00078e10ff */
[----:B------:R-:W1:Y:S02]  /*09c0*/  LDS R19, [R17+0x4] ;  /* 0x0000040011137984 */ /* 0x000e640000000800 */
[----:B-1----:R-:W-:Y:S02]  /*09d0*/  FFMA R20, R19, R20, R14 ;  /* 0x0000001413147223 */ /* 0x002fe4000000000e */
[----:B--2---:R0:W2:Y:S04]  /*09e0*/  LDG.E R14, desc[UR6][R4.64+0x1c] ;  /* 0x00001c06040e7981 */ /* 0x0040a8000c1e1900 */
        /* <DEDUP_REMOVED lines=13> */
[----:B0-----:R-:W0:Y:S02]  /*0ac0*/  LDS R5, [R17+0x18] ;  /* 0x0000180011057984 */ /* 0x001e240000000800 */
[----:B0-----:R-:W-:-:S05]  /*0ad0*/  FFMA R5, R5, R13, R20 ;  /* 0x0000000d05057223 */ /* 0x001fca0000000014 */
[----:B------:R-:W-:Y:S04]  /*0ae0*/  STS [R11+0x4], R5 ;  /* 0x000004050b007388 */ /* 0x000fe80000000800 */
[----:B------:R-:W0:Y:S02]  /*0af0*/  LDS R4, [R17+0x1c] ;  /* 0x00001c0011047984 */ /* 0x000e240000000800 */
[----:B0-----:R-:W-:-:S05]  /*0b00*/  FFMA R4, R4, R18, R5 ;  /* 0x0000001204047223 */ /* 0x001fca0000000005 */
[----:B------:R-:W-:Y:S04]  /*0b10*/  STS [R11+0x4], R4 ;  /* 0x000004040b007388 */ /* 0x000fe80000000800 */
[----:B------:R-:W2:Y:S01]  /*0b20*/  LDS R13, [R17+0x20] ;  /* 0x00002000110d7984 */ /* 0x000ea20000000800 */
[----:B------:R-:W-:Y:S01]  /*0b30*/  IADD3 R12, PT, PT, R12, 0x8, RZ ;  /* 0x000000080c0c7810 */ /* 0x000fe20007ffe0ff */
[----:B--2---:R-:W-:-:S05]  /*0b40*/  FFMA R14, R13, R14, R4 ;  /* 0x0000000e0d0e7223 */ /* 0x004fca0000000004 */
[----:B------:R3:W-:Y:S02]  /*0b50*/  STS [R11+0x4], R14 ;  /* 0x0000040e0b007388 */ /* 0x0007e40000000800 */
.L_x_5:
[----:B------:R-:W-:-:S05]  /*0b60*/  @P1 IMAD.WIDE.U32 R4, R12, 0x4, R2 ;  /* 0x000000040c041825 */ /* 0x000fca00078e0002 */
[----:B------:R-:W1:Y:S04]  /*0b70*/  @P1 LDG.E R17, desc[UR6][R4.64] ;  /* 0x0000000604111981 */ /* 0x000e68000c1e1900 */
[----:B------:R-:W4:Y:S04]  /*0b80*/  @P1 LDG.E R19, desc[UR6][R4.64+0x4] ;  /* 0x0000040604131981 */ /* 0x000f28000c1e1900 */
[----:B------:R-:W5:Y:S04]  /*0b90*/  @P1 LDG.E R21, desc[UR6][R4.64+0x8] ;  /* 0x0000080604151981 */ /* 0x000f68000c1e1900 */
[----:B------:R2:W3:Y:S01]  /*0ba0*/  @P1 LDG.E R23, desc[UR6][R4.64+0xc] ;  /* 0x00000c0604171981 */ /* 0x0004e2000c1e1900 */
[C---:B------:R-:W-:Y:S01]  /*0bb0*/  @P1 IMAD.IADD R13, R12.reuse, 0x1, R7 ;  /* 0x000000010c0d1824 */ /* 0x040fe200078e0207 */
[----:B------:R-:W2:Y:S01]  /*0bc0*/  LDCU.U16 UR4, c[0x0][0x39c] ;  /* 0x00007380ff0477ac */ /* 0x000ea20008000400 */
[----:B------:R-:W-:-:S02]  /*0bd0*/  @P1 IADD3 R12, PT, PT, R12, 0x4, RZ ;  /* 0x000000040c0c1810 */ /* 0x000fc40007ffe0ff */
[----:B------:R-:W-:Y:S02]  /*0be0*/  LEA R6, R6, R9, 0x3 ;  /* 0x0000000906067211 */ /* 0x000fe400078e18ff */
[----:B0-----:R-:W-:Y:S01]  /*0bf0*/  @P1 LEA R15, R13, R10, 0x2 ;  /* 0x0000000a0d0f1211 */ /* 0x001fe200078e10ff */
[----:B------:R-:W-:Y:S01]  /*0c00*/  IMAD.WIDE.U32 R2, R12, 0x4, R2 ;  /* 0x000000040c027825 */ /* 0x000fe200078e0002 */
[----:B------:R-:W-:-:S03]  /*0c10*/  IADD3 R7, PT, PT, R7, R12, RZ ;  /* 0x0000000c07077210 */ /* 0x000fc60007ffe0ff */
[----:B------:R-:W1:Y:S01]  /*0c20*/  @P1 LDS R13, [R15+0x4] ;  /* 0x000004000f0d1984 */ /* 0x000e620000000800 */
[----:B--2---:R-:W-:Y:S01]  /*0c30*/  MOV R4, R2 ;  /* 0x0000000200047202 */ /* 0x004fe20000000f00 */
[----:B------:R-:W-:-:S05]  /*0c40*/  IMAD R7, R7, 0x4, R6 ;  /* 0x0000000407077824 */ /* 0x000fca00078e0206 */
[----:B------:R-:W-:Y:S01]  /*0c50*/  IADD3 R7, PT, PT, R7, 0x4, R8 ;  /* 0x0000000407077810 */ /* 0x000fe20007ffe008 */
[----:B------:R-:W-:-:S04]  /*0c60*/  USHF.L.U32 UR4, UR4, 0x1, URZ ;  /* 0x0000000104047899 */ /* 0x000fc800080006ff */
[----:B------:R-:W-:-:S04]  /*0c70*/  ULOP3.LUT UR4, UR4, 0x2, URZ, 0xe2, !UPT ;  /* 0x0000000204047892 */ /* 0x000fc8000f8ee2ff */
[----:B------:R-:W-:Y:S01]  /*0c80*/  UIADD3 UR4, UPT, UPT, -UR4, URZ, URZ ;  /* 0x000000ff04047290 */ /* 0x000fe2000fffe1ff */
[----:B-1----:R-:W-:-:S05]  /*0c90*/  @P1 FFMA R10, R17, R13, R14 ;  /* 0x0000000d110a1223 */ /* 0x002fca000000000e */
[----:B------:R-:W-:Y:S04]  /*0ca0*/  @P1 STS [R11+0x4], R10 ;  /* 0x0000040a0b001388 */ /* 0x000fe80000000800 */
[----:B------:R-:W4:Y:S02]  /*0cb0*/  @P1 LDS R13, [R15+0x8] ;  /* 0x000008000f0d1984 */ /* 0x000f240000000800 */
[----:B----4-:R-:W-:-:S05]  /*0cc0*/  @P1 FFMA R16, R19, R13, R10 ;  /* 0x0000000d13101223 */ /* 0x010fca000000000a */
[----:B------:R-:W-:Y:S04]  /*0cd0*/  @P1 STS [R11+0x4], R16 ;  /* 0x000004100b001388 */ /* 0x000fe80000000800 */
[----:B------:R-:W5:Y:S02]  /*0ce0*/  @P1 LDS R13, [R15+0xc] ;  /* 0x00000c000f0d1984 */ /* 0x000f640000000800 */
[----:B-----5:R-:W-:-:S05]  /*0cf0*/  @P1 FFMA R18, R21, R13, R16 ;  /* 0x0000000d15121223 */ /* 0x020fca0000000010 */
[----:B------:R-:W-:Y:S04]  /*0d00*/  @P1 STS [R11+0x4], R18 ;  /* 0x000004120b001388 */ /* 0x000fe80000000800 */
[----:B------:R-:W3:Y:S02]  /*0d10*/  @P1 LDS R5, [R15+0x10] ;  /* 0x000010000f051984 */ /* 0x000ee40000000800 */
[----:B---3--:R-:W-:-:S05]  /*0d20*/  @P1 FFMA R14, R23, R5, R18 ;  /* 0x00000005170e1223 */ /* 0x008fca0000000012 */
[----:B------:R0:W-:Y:S02]  /*0d30*/  @P1 STS [R11+0x4], R14 ;  /* 0x0000040e0b001388 */ /* 0x0001e40000000800 */
.L_x_6:
[----:B------:R-:W-:Y:S01]  /*0d40*/  MOV R2, R4 ;  /* 0x0000000400027202 */ /* 0x000fe20000000f00 */
[----:B-1----:R1:W0:Y:S05]  /*0d50*/  LDS R5, [R7] ;  /* 0x0000000007057984 */ /* 0x00222a0000000800 */
[----:B------:R2:W0:Y:S01]  /*0d60*/  LDG.E R2, desc[UR6][R2.64] ;  /* 0x0000000602027981 */ /* 0x000422000c1e1900 */
[----:B------:R-:W-:Y:S01]  /*0d70*/  UIADD3 UR4, UPT, UPT, UR4, 0x1, URZ ;  /* 0x0000000104047890 */ /* 0x000fe2000fffe0ff */
[----:B------:R-:W-:Y:S02]  /*0d80*/  IADD3 R4, P0, PT, R4, 0x4, RZ ;  /* 0x0000000404047810 */ /* 0x000fe40007f1e0ff */
[----:B-1----:R-:W-:Y:S01]  /*0d90*/  IADD3 R7, PT, PT, R7, 0x4, RZ ;  /* 0x0000000407077810 */ /* 0x002fe20007ffe0ff */
[----:B------:R-:W-:Y:S01]  /*0da0*/  UISETP.NE.AND UP0, UPT, UR4, 0x1, UPT ;  /* 0x000000010400788c */ /* 0x000fe2000bf05270 */
[----:B--2---:R-:W-:Y:S01]  /*0db0*/  IADD3.X R3, PT, PT, RZ, R3, RZ, P0, !PT ;  /* 0x00000003ff037210 */ /* 0x004fe200007fe4ff */
[----:B0-----:R-:W-:-:S05]  /*0dc0*/  FFMA R14, R5, R2, R14 ;  /* 0x00000002050e7223 */ /* 0x001fca000000000e */
[----:B------:R1:W-:Y:S02]  /*0dd0*/  STS [R11+0x4], R14 ;  /* 0x0000040e0b007388 */ /* 0x0003e40000000800 */
[----:B------:R-:W-:Y:S05]  /*0de0*/  BRA.U UP0, `(.L_x_6) ;  /* 0xfffffffd00d47547 */ /* 0x000fea000b83ffff */
[----:B------:R-:W0:Y:S02]  /*0df0*/  LDC.64 R2, c[0x0][0x390] ;  /* 0x0000e400ff027b82 */ /* 0x000e240000000a00 */
[----:B0-----:R-:W-:-:S05]  /*0e00*/  IMAD.WIDE R2, R0, 0x4, R2 ;  /* 0x0000000400027825 */ /* 0x001fca00078e0202 */
[----:B------:R-:W-:Y:S01]  /*0e10*/  STG.E desc[UR6][R2.64], R14 ;  /* 0x0000000e02007986 */ /* 0x000fe2000c101906 */
[----:B------:R-:W-:Y:S05]  /*0e20*/  EXIT ;  /* 0x000000000000794d */ /* 0x000fea0003800000 */
.L_x_7:
[----:B------:R-:W-:-:S00]  /*0e30*/  BRA `(.L_x_7) ;  /* 0xfffffffc00fc7947 */ /* 0x000fc0000383ffff */
[----:B------:R-:W-:-:S00]  /*0e40*/  NOP ;  /* 0x0000000000007918 */ /* 0x000fc00000000000 */
        /* <DEDUP_REMOVED lines=11> */
.L_x_8:


//--------------------- .nv.shared._Z14stencil_kernelPKfS0_Pfjj --------------------------
	.section	.nv.shared._Z14stencil_kernelPKfS0_Pfjj,"aw",@nobits
	.sectionflags	@""
	.align	16
	.zero		1024


//--------------------- .nv.shared.reserved.0     --------------------------
	.section	.nv.shared.reserved.0,"aw",@nobits
	.weak		__nv_reservedSMEM_offset_0_alias
	.size		__nv_reservedSMEM_offset_0_alias, 0, 64
	.other		__nv_reservedSMEM_offset_0_alias,@"STO_CUDA_RESERVED_SHARED STV_DEFAULT"
__nv_reservedSMEM_offset_0_alias:
	.zero		0
	.zero		64


//--------------------- .nv.constant0._Z14stencil_kernelPKfS0_Pfjj --------------------------
	.section	.nv.constant0._Z14stencil_kernelPKfS0_Pfjj,"a",@progbits
	.sectionflags	@""
	.align	4
.nv.constant0._Z14stencil_kernelPKfS0_Pfjj:
	.zero		928


//--------------------- SYMBOLS --------------------------

	.type		.nv.reservedSmem.offset0,@object
	.size		.nv.reservedSmem.offset0,0x4
	.type		.nv.reservedSmem.cap,@object
	.size		.nv.reservedSmem.cap,0x4
